	.version 2.1
	.target sm_20
	// compiled with /usr/local/cuda3.1/cuda/open64/lib//be
	// nvopencc 3.1 built on 2010-06-07

	//-----------------------------------------------------------
	// Compiling /tmp/tmpxft_00001e25_00000000-7_simpleTexture3D_kernel.cpp3.i (/tmp/ccBI#.6BiVa3)
	//-----------------------------------------------------------

	//-----------------------------------------------------------
	// Options:
	//-----------------------------------------------------------
	//  Target:ptx, ISA:sm_20, Endian:little, Pointer Size:64
	//  -O3	(Optimization level)
	//  -g0	(Debug level)
	//  -m2	(Report advisories)
	//-----------------------------------------------------------

	.file	1	"<command-line>"
	.file	2	"/tmp/tmpxft_00001e25_00000000-6_simpleTexture3D_kernel.cudafe2.gpu"
	.file	3	"/usr/lib/gcc/x86_64-linux-gnu/4.4.3/include/stddef.h"
	.file	4	"/usr/local/cuda3.1/cuda/bin/../include/crt/device_runtime.h"
	.file	5	"/usr/local/cuda3.1/cuda/bin/../include/host_defines.h"
	.file	6	"/usr/local/cuda3.1/cuda/bin/../include/builtin_types.h"
	.file	7	"/usr/local/cuda3.1/cuda/bin/../include/device_types.h"
	.file	8	"/usr/local/cuda3.1/cuda/bin/../include/driver_types.h"
	.file	9	"/usr/local/cuda3.1/cuda/bin/../include/surface_types.h"
	.file	10	"/usr/local/cuda3.1/cuda/bin/../include/texture_types.h"
	.file	11	"/usr/local/cuda3.1/cuda/bin/../include/vector_types.h"
	.file	12	"/usr/local/cuda3.1/cuda/bin/../include/device_launch_parameters.h"
	.file	13	"/usr/local/cuda3.1/cuda/bin/../include/crt/storage_class.h"
	.file	14	"/usr/include/bits/types.h"
	.file	15	"/usr/include/time.h"
	.file	16	"/home/andrew/repositories/gpuocelot/tests/cuda2.2/tests/simpleTexture3D/simpleTexture3D_kernel.cu"
	.file	17	"/usr/local/cuda3.1/cuda/bin/../include/common_functions.h"
	.file	18	"/usr/local/cuda3.1/cuda/bin/../include/math_functions.h"
	.file	19	"/usr/local/cuda3.1/cuda/bin/../include/math_constants.h"
	.file	20	"/usr/local/cuda3.1/cuda/bin/../include/device_functions.h"
	.file	21	"/usr/local/cuda3.1/cuda/bin/../include/sm_11_atomic_functions.h"
	.file	22	"/usr/local/cuda3.1/cuda/bin/../include/sm_12_atomic_functions.h"
	.file	23	"/usr/local/cuda3.1/cuda/bin/../include/sm_13_double_functions.h"
	.file	24	"/usr/local/cuda3.1/cuda/bin/../include/sm_20_atomic_functions.h"
	.file	25	"/usr/local/cuda3.1/cuda/bin/../include/sm_20_intrinsics.h"
	.file	26	"/usr/local/cuda3.1/cuda/bin/../include/surface_functions.h"
	.file	27	"/usr/local/cuda3.1/cuda/bin/../include/texture_fetch_functions.h"
	.file	28	"/usr/local/cuda3.1/cuda/bin/../include/math_functions_dbl_ptx3.h"

	.global .texref tex;

	.entry _Z8d_renderPjjjf (
		.param .u64 __cudaparm__Z8d_renderPjjjf_d_output,
		.param .u32 __cudaparm__Z8d_renderPjjjf_imageW,
		.param .u32 __cudaparm__Z8d_renderPjjjf_imageH,
		.param .f32 __cudaparm__Z8d_renderPjjjf_w)
	{
	.reg .u32 %r<28>;
	.reg .u64 %rd<6>;
	.reg .f32 %f<13>;
	.reg .pred %p<3>;
	.loc	16	50	0
$LDWbegin__Z8d_renderPjjjf:
	.loc	16	56	0
	mov.u32 	%r1, %ctaid.x;
	mov.u32 	%r2, %ntid.x;
	mul24.lo.u32 	%r3, %r1, %r2;
	mov.u32 	%r4, %ctaid.y;
	mov.u32 	%r5, %ntid.y;
	mul24.lo.u32 	%r6, %r4, %r5;
	mov.u32 	%r7, %tid.x;
	add.u32 	%r8, %r7, %r3;
	mov.u32 	%r9, %tid.y;
	add.u32 	%r10, %r9, %r6;
	ld.param.u32 	%r11, [__cudaparm__Z8d_renderPjjjf_imageH];
	ld.param.u32 	%r12, [__cudaparm__Z8d_renderPjjjf_imageW];
	cvt.rn.f32.u32 	%f1, %r8;
	cvt.rn.f32.u32 	%f2, %r12;
	div.rn.f32 	%f3, %f1, %f2;
	cvt.rn.f32.u32 	%f4, %r10;
	cvt.rn.f32.u32 	%f5, %r11;
	div.rn.f32 	%f6, %f4, %f5;
	ld.param.f32 	%f7, [__cudaparm__Z8d_renderPjjjf_w];
	mov.f32 	%f8, 0f00000000;     	// 0
	tex.3d.v4.u32.f32 {%r13,%r14,%r15,%r16},[tex,{%f3,%f6,%f7,%f8}];
	.loc	16	58	0
	mov.s32 	%r17, %r13;
	set.lt.u32.u32 	%r18, %r8, %r12;
	neg.s32 	%r19, %r18;
	set.lt.u32.u32 	%r20, %r10, %r11;
	neg.s32 	%r21, %r20;
	and.b32 	%r22, %r19, %r21;
	mov.u32 	%r23, 0;
	setp.eq.s32 	%p1, %r22, %r23;
	@%p1 bra 	$Lt_0_1282;
	.loc	16	63	0
	mov.b32 	%f9, %r17;
	mov.f32 	%f10, 0f437f0000;    	// 255
	mul.f32 	%f11, %f9, %f10;
	cvt.rzi.u32.f32 	%r24, %f11;
	ld.param.u64 	%rd1, [__cudaparm__Z8d_renderPjjjf_d_output];
	mul24.lo.u32 	%r25, %r10, %r12;
	add.u32 	%r26, %r8, %r25;
	cvt.u64.u32 	%rd2, %r26;
	mul.wide.u32 	%rd3, %r26, 4;
	add.u64 	%rd4, %rd1, %rd3;
	st.global.u32 	[%rd4+0], %r24;
$Lt_0_1282:
	.loc	16	65	0
	exit;
$LDWend__Z8d_renderPjjjf:
	} // _Z8d_renderPjjjf



// ===== COMPILED SASS (sm_100) =====

	.target	sm_100

	.elftype	@"ET_EXEC"


//--------------------- .note.nv.tkinfo           --------------------------
	.section	.note.nv.tkinfo,"",@"SHT_NOTE"
	.sectionflags	@"SHF_NOTE_NV_TKINFO"
	.tkinfo
        /*0018*/ 	.word	0x00000002
        /*0030*/ 	.string	""
        /*0030*/ 	.string	"ptxas"
        /*0030*/ 	.string	"Cuda compilation tools, release 13.0, V13.0.88"
        /*0030*/ 	.string	"Build cuda_13.0.r13.0/compiler.36424714_0"
        /*0030*/ 	.string	"-arch sm_100 "



//--------------------- .note.nv.cuinfo           --------------------------
	.section	.note.nv.cuinfo,"",@"SHT_NOTE"
	.sectionflags	@"SHF_NOTE_NV_CUINFO"
        /*0018*/ 	.short	0x0002
        /*001a*/ 	.short	0x0014
        /*001c*/ 	.short	0x0082
	.zero		2


//--------------------- .nv.info                  --------------------------
	.section	.nv.info,"",@"SHT_CUDA_INFO"
	.align	4


	//----- nvinfo : EIATTR_REGCOUNT
	.align		4
        /*0000*/ 	.byte	0x04, 0x2f
        /*0002*/ 	.short	(.L_1 - .L_0)
	.align		4
.L_0:
        /*0004*/ 	.word	index@(_Z8d_renderPjjjf)
        /*0008*/ 	.word	0x00000011


	//----- nvinfo : EIATTR_FRAME_SIZE
	.align		4
.L_1:
        /*000c*/ 	.byte	0x04, 0x11
        /*000e*/ 	.short	(.L_3 - .L_2)
	.align		4
.L_2:
        /*0010*/ 	.word	index@($__internal_0_$__cuda_sm3x_div_rn_noftz_f32_slowpath)
        /*0014*/ 	.word	0x00000000


	//----- nvinfo : EIATTR_FRAME_SIZE
	.align		4
.L_3:
        /*0018*/ 	.byte	0x04, 0x11
        /*001a*/ 	.short	(.L_5 - .L_4)
	.align		4
.L_4:
        /*001c*/ 	.word	index@(_Z8d_renderPjjjf)
        /*0020*/ 	.word	0x00000000


	//----- nvinfo : EIATTR_MIN_STACK_SIZE
	.align		4
.L_5:
        /*0024*/ 	.byte	0x04, 0x12
        /*0026*/ 	.short	(.L_7 - .L_6)
	.align		4
.L_6:
        /*0028*/ 	.word	index@(_Z8d_renderPjjjf)
        /*002c*/ 	.word	0x00000000
.L_7:


//--------------------- .nv.compat                --------------------------
	.section	.nv.compat,"",@"SHT_CUDA_COMPAT_INFO"
	.align	4
        /*0000*/ 	.byte	0x02, 0x09, 0x00, 0x00, 0x02, 0x02, 0x02, 0x00, 0x02, 0x05, 0x05, 0x00, 0x03, 0x07, 0x01, 0x01
        /*0010*/ 	.byte	0x02, 0x03, 0x00, 0x00, 0x02, 0x06, 0x01, 0x00, 0x04, 0x0b, 0x08, 0x00, 0x01, 0x00, 0x00, 0x00
        /*0020*/ 	.byte	0x00, 0x00, 0x00, 0x00


//--------------------- .nv.info._Z8d_renderPjjjf --------------------------
	.section	.nv.info._Z8d_renderPjjjf,"",@"SHT_CUDA_INFO"
	.sectionflags	@""
	.align	4


	//----- nvinfo : EIATTR_CUDA_API_VERSION
	.align		4
        /*0000*/ 	.byte	0x04, 0x37
        /*0002*/ 	.short	(.L_9 - .L_8)
.L_8:
        /*0004*/ 	.word	0x00000082


	//----- nvinfo : EIATTR_KPARAM_INFO
	.align		4
.L_9:
        /*0008*/ 	.byte	0x04, 0x17
        /*000a*/ 	.short	(.L_11 - .L_10)
.L_10:
        /*000c*/ 	.word	0x00000000
        /*0010*/ 	.short	0x0003
        /*0012*/ 	.short	0x0010
        /*0014*/ 	.byte	0x00, 0xf0, 0x11, 0x00


	//----- nvinfo : EIATTR_KPARAM_INFO
	.align		4
.L_11:
        /*0018*/ 	.byte	0x04, 0x17
        /*001a*/ 	.short	(.L_13 - .L_12)
.L_12:
        /*001c*/ 	.word	0x00000000
        /*0020*/ 	.short	0x0002
        /*0022*/ 	.short	0x000c
        /*0024*/ 	.byte	0x00, 0xf0, 0x11, 0x00


	//----- nvinfo : EIATTR_KPARAM_INFO
	.align		4
.L_13:
        /*0028*/ 	.byte	0x04, 0x17
        /*002a*/ 	.short	(.L_15 - .L_14)
.L_14:
        /*002c*/ 	.word	0x00000000
        /*0030*/ 	.short	0x0001
        /*0032*/ 	.short	0x0008
        /*0034*/ 	.byte	0x00, 0xf0, 0x11, 0x00


	//----- nvinfo : EIATTR_KPARAM_INFO
	.align		4
.L_15:
        /*0038*/ 	.byte	0x04, 0x17
        /*003a*/ 	.short	(.L_17 - .L_16)
.L_16:
        /*003c*/ 	.word	0x00000000
        /*0040*/ 	.short	0x0000
        /*0042*/ 	.short	0x0000
        /*0044*/ 	.byte	0x00, 0xf0, 0x21, 0x00


	//----- nvinfo : EIATTR_SPARSE_MMA_MASK
	.align		4
.L_17:
        /*0048*/ 	.byte	0x03, 0x50
        /*004a*/ 	.short	0x0000


	//----- nvinfo : EIATTR_MAXREG_COUNT
	.align		4
        /*004c*/ 	.byte	0x03, 0x1b
        /*004e*/ 	.short	0x00ff


	//----- nvinfo : EIATTR_MERCURY_ISA_VERSION
	.align		4
        /*0050*/ 	.byte	0x03, 0x5f
        /*0052*/ 	.short	0x0101


	//----- nvinfo : EIATTR_VRC_CTA_INIT_COUNT
	.align		4
        /*0054*/ 	.byte	0x02, 0x4a
	.zero		1
	.zero		1


	//----- nvinfo : EIATTR_EXIT_INSTR_OFFSETS
	.align		4
        /*0058*/ 	.byte	0x04, 0x1c
        /*005a*/ 	.short	(.L_19 - .L_18)


	//   ....[0]....
.L_18:
        /*005c*/ 	.word	0x00000350


	//   ....[1]....
        /*0060*/ 	.word	0x000003f0


	//----- nvinfo : EIATTR_CRS_STACK_SIZE
	.align		4
.L_19:
        /*0064*/ 	.byte	0x04, 0x1e
        /*0066*/ 	.short	(.L_21 - .L_20)
.L_20:
        /*0068*/ 	.word	0x00000000


	//----- nvinfo : EIATTR_CBANK_PARAM_SIZE
	.align		4
.L_21:
        /*006c*/ 	.byte	0x03, 0x19
        /*006e*/ 	.short	0x0014


	//----- nvinfo : EIATTR_PARAM_CBANK
	.align		4
        /*0070*/ 	.byte	0x04, 0x0a
        /*0072*/ 	.short	(.L_23 - .L_22)
	.align		4
.L_22:
        /*0074*/ 	.word	index@(.nv.constant0._Z8d_renderPjjjf)
        /*0078*/ 	.short	0x0380
        /*007a*/ 	.short	0x0014


	//----- nvinfo : EIATTR_SW_WAR
	.align		4
.L_23:
        /*007c*/ 	.byte	0x04, 0x36
        /*007e*/ 	.short	(.L_25 - .L_24)
.L_24:
        /*0080*/ 	.word	0x00000008


	//----- nvinfo : EIATTR_BINDLESS_TEXTURE_BANK
	.align		4
.L_25:
        /*0084*/ 	.byte	0x02, 0x15
	.zero		1
	.zero		1


	//----- nvinfo : EIATTR_BINDLESS_SURFACE_BANK
	.align		4
        /*0088*/ 	.byte	0x02, 0x16
	.zero		1
	.zero		1


//--------------------- .nv.callgraph             --------------------------
	.section	.nv.callgraph,"",@"SHT_CUDA_CALLGRAPH"
	.align	4
	.sectionentsize	8
	.align		4
        /*0000*/ 	.word	0x00000000
	.align		4
        /*0004*/ 	.word	0xffffffff
	.align		4
        /*0008*/ 	.word	0x00000000
	.align		4
        /*000c*/ 	.word	0xfffffffe
	.align		4
        /*0010*/ 	.word	0x00000000
	.align		4
        /*0014*/ 	.word	0xfffffffd
	.align		4
        /*0018*/ 	.word	0x00000000
	.align		4
        /*001c*/ 	.word	0xfffffffc


//--------------------- .nv.constant0._Z8d_renderPjjjf --------------------------
	.section	.nv.constant0._Z8d_renderPjjjf,"a",@progbits
	.sectionflags	@""
	.align	4
.nv.constant0._Z8d_renderPjjjf:
	.zero		928
	.align		4
        /*03a0*/ 	.word	[20@lo(0x0)=tex]


//--------------------- .text._Z8d_renderPjjjf    --------------------------
	.section	.text._Z8d_renderPjjjf,"ax",@progbits
	.align	128
.text._Z8d_renderPjjjf:
        .type           _Z8d_renderPjjjf,@function
        .size           _Z8d_renderPjjjf,(.L_x_16 - _Z8d_renderPjjjf)
        .other          _Z8d_renderPjjjf,@"STO_CUDA_ENTRY STV_DEFAULT"
_Z8d_renderPjjjf:
[----:B------:R-:W-:Y:S01]  /*0000*/  LDC R1, c[0x0][0x37c] ;  /* 0x0000df00ff017b82 */ /* 0x000fe20000000800 */
[----:B------:R-:W0:Y:S07]  /*0010*/  S2R R5, SR_TID.X ;  /* 0x0000000000057919 */ /* 0x000e2e0000002100 */
[----:B------:R-:W1:Y:S01]  /*0020*/  S2UR UR4, SR_CTAID.X ;  /* 0x00000000000479c3 */ /* 0x000e620000002500 */
[----:B------:R-:W2:Y:S01]  /*0030*/  LDCU UR5, c[0x0][0x388] ;  /* 0x00007100ff0577ac */ /* 0x000ea20008000800 */
[----:B------:R-:W-:Y:S01]  /*0040*/  BSSY.RECONVERGENT B0, `(.L_x_0) ;  /* 0x0000018000007945 */ /* 0x000fe20003800200 */
[----:B------:R-:W3:Y:S05]  /*0050*/  S2R R8, SR_TID.Y ;  /* 0x0000000000087919 */ /* 0x000eea0000002200 */
[----:B------:R-:W4:Y:S08]  /*0060*/  LDC R2, c[0x0][0x360] ;  /* 0x0000d800ff027b82 */ /* 0x000f300000000800 */
[----:B------:R-:W3:Y:S01]  /*0070*/  LDC R7, c[0x0][0x364] ;  /* 0x0000d900ff077b82 */ /* 0x000ee20000000800 */
[----:B--2---:R-:W-:-:S04]  /*0080*/  I2FP.F32.U32 R3, UR5 ;  /* 0x0000000500037c45 */ /* 0x004fc80008201000 */
[----:B------:R-:W2:Y:S03]  /*0090*/  MUFU.RCP R4, R3 ;  /* 0x0000000300047308 */ /* 0x000ea60000001000 */
[----:B------:R-:W3:Y:S01]  /*00a0*/  S2UR UR5, SR_CTAID.Y ;  /* 0x00000000000579c3 */ /* 0x000ee20000002600 */
[----:B-1----:R-:W-:Y:S01]  /*00b0*/  UPRMT UR4, UR4, 0x7210, URZ ;  /* 0x0000721004047896 */ /* 0x002fe200080000ff */
[----:B----4-:R-:W-:-:S05]  /*00c0*/  PRMT R2, R2, 0x7210, RZ ;  /* 0x0000721002027816 */ /* 0x010fca00000000ff */
[----:B0-----:R-:W-:Y:S02]  /*00d0*/  IMAD R2, R2, UR4, R5 ;  /* 0x0000000402027c24 */ /* 0x001fe4000f8e0205 */
[----:B--2---:R-:W-:Y:S01]  /*00e0*/  FFMA R5, -R3, R4, 1 ;  /* 0x3f80000003057423 */ /* 0x004fe20000000104 */
[----:B---3--:R-:W-:Y:S02]  /*00f0*/  PRMT R7, R7, 0x7210, RZ ;  /* 0x0000721007077816 */ /* 0x008fe400000000ff */
[----:B------:R-:W-:Y:S01]  /*0100*/  I2FP.F32.U32 R0, R2 ;  /* 0x0000000200007245 */ /* 0x000fe20000201000 */
[----:B------:R-:W-:-:S03]  /*0110*/  FFMA R5, R4, R5, R4 ;  /* 0x0000000504057223 */ /* 0x000fc60000000004 */
[----:B------:R-:W0:Y:S01]  /*0120*/  FCHK P0, R0, R3 ;  /* 0x0000000300007302 */ /* 0x000e220000000000 */
[----:B------:R-:W-:Y:S01]  /*0130*/  UPRMT UR4, UR5, 0x7210, URZ ;  /* 0x0000721005047896 */ /* 0x000fe200080000ff */
[----:B------:R-:W-:-:S04]  /*0140*/  FFMA R4, R0, R5, RZ ;  /* 0x0000000500047223 */ /* 0x000fc800000000ff */
[----:B------:R-:W-:Y:S01]  /*0150*/  FFMA R6, -R3, R4, R0 ;  /* 0x0000000403067223 */ /* 0x000fe20000000100 */
[----:B------:R-:W-:-:S03]  /*0160*/  IMAD R7, R7, UR4, R8 ;  /* 0x0000000407077c24 */ /* 0x000fc6000f8e0208 */
[----:B------:R-:W-:Y:S01]  /*0170*/  FFMA R4, R5, R6, R4 ;  /* 0x0000000605047223 */ /* 0x000fe20000000004 */
[----:B0-----:R-:W-:Y:S06]  /*0180*/  @!P0 BRA `(.L_x_1) ;  /* 0x00000000000c8947 */ /* 0x001fec0003800000 */
[----:B------:R-:W-:-:S07]  /*0190*/  MOV R6, 0x1b0 ;  /* 0x000001b000067802 */ /* 0x000fce0000000f00 */
[----:B------:R-:W-:Y:S05]  /*01a0*/  CALL.REL.NOINC `($__internal_0_$__cuda_sm3x_div_rn_noftz_f32_slowpath) ;  /* 0x0000000000947944 */ /* 0x000fea0003c00000 */
[----:B------:R-:W-:-:S07]  /*01b0*/  IMAD.MOV.U32 R4, RZ, RZ, R0 ;  /* 0x000000ffff047224 */ /* 0x000fce00078e0000 */
.L_x_1:
[----:B------:R-:W-:Y:S05]  /*01c0*/  BSYNC.RECONVERGENT B0 ;  /* 0x0000000000007941 */ /* 0x000fea0003800200 */
.L_x_0:
[----:B------:R-:W0:Y:S01]  /*01d0*/  LDCU UR4, c[0x0][0x38c] ;  /* 0x00007180ff0477ac */ /* 0x000e220008000800 */
[----:B------:R-:W-:Y:S01]  /*01e0*/  I2FP.F32.U32 R0, R7 ;  /* 0x0000000700007245 */ /* 0x000fe20000201000 */
[----:B------:R-:W-:Y:S01]  /*01f0*/  BSSY.RECONVERGENT B0, `(.L_x_2) ;  /* 0x000000d000007945 */ /* 0x000fe20003800200 */
[----:B0-----:R-:W-:-:S04]  /*0200*/  I2FP.F32.U32 R3, UR4 ;  /* 0x0000000400037c45 */ /* 0x001fc80008201000 */
[----:B------:R-:W0:Y:S08]  /*0210*/  MUFU.RCP R6, R3 ;  /* 0x0000000300067308 */ /* 0x000e300000001000 */
[----:B------:R-:W1:Y:S01]  /*0220*/  FCHK P0, R0, R3 ;  /* 0x0000000300007302 */ /* 0x000e620000000000 */
[----:B0-----:R-:W-:-:S04]  /*0230*/  FFMA R5, -R3, R6, 1 ;  /* 0x3f80000003057423 */ /* 0x001fc80000000106 */
[----:B------:R-:W-:-:S04]  /*0240*/  FFMA R5, R6, R5, R6 ;  /* 0x0000000506057223 */ /* 0x000fc80000000006 */
[----:B------:R-:W-:-:S04]  /*0250*/  FFMA R6, R0, R5, RZ ;  /* 0x0000000500067223 */ /* 0x000fc800000000ff */
[----:B------:R-:W-:-:S04]  /*0260*/  FFMA R8, -R3, R6, R0 ;  /* 0x0000000603087223 */ /* 0x000fc80000000100 */
[----:B------:R-:W-:Y:S01]  /*0270*/  FFMA R5, R5, R8, R6 ;  /* 0x0000000805057223 */ /* 0x000fe20000000006 */
[----:B-1----:R-:W-:Y:S06]  /*0280*/  @!P0 BRA `(.L_x_3) ;  /* 0x00000000000c8947 */ /* 0x002fec0003800000 */
[----:B------:R-:W-:-:S07]  /*0290*/  MOV R6, 0x2b0 ;  /* 0x000002b000067802 */ /* 0x000fce0000000f00 */
[----:B------:R-:W-:Y:S05]  /*02a0*/  CALL.REL.NOINC `($__internal_0_$__cuda_sm3x_div_rn_noftz_f32_slowpath) ;  /* 0x0000000000547944 */ /* 0x000fea0003c00000 */
[----:B------:R-:W-:-:S07]  /*02b0*/  IMAD.MOV.U32 R5, RZ, RZ, R0 ;  /* 0x000000ffff057224 */ /* 0x000fce00078e0000 */
.L_x_3:
[----:B------:R-:W-:Y:S05]  /*02c0*/  BSYNC.RECONVERGENT B0 ;  /* 0x0000000000007941 */ /* 0x000fea0003800200 */
.L_x_2:
[----:B------:R-:W0:Y:S01]  /*02d0*/  LDC R6, c[0x0][0x390] ;  /* 0x0000e400ff067b82 */ /* 0x000e220000000800 */
[----:B------:R-:W0:Y:S01]  /*02e0*/  LDCU UR4, c[0x0][0x3a0] ;  /* 0x00007400ff0477ac */ /* 0x000e220008000800 */
[----:B------:R-:W-:Y:S01]  /*02f0*/  IMAD.MOV.U32 R3, RZ, RZ, -0x3e000000 ;  /* 0xc2000000ff037424 */ /* 0x000fe200078e00ff */
[----:B------:R-:W-:-:S03]  /*0300*/  UMOV UR5, URZ ;  /* 0x000000ff00057c82 */ /* 0x000fc60008000000 */
[----:B0-----:R0:W5:Y:S01]  /*0310*/  TEX.LL RZ, R0, R4, R3, UR4, 3D, 0x1 ;  /* 0x48ff040304007f60 */ /* 0x00116200089e01ff */
[----:B------:R-:W1:Y:S02]  /*0320*/  LDCU.64 UR8, c[0x0][0x388] ;  /* 0x00007100ff0877ac */ /* 0x000e640008000a00 */
[----:B-1----:R-:W-:-:S04]  /*0330*/  ISETP.LT.U32.AND P0, PT, R7, UR9, PT ;  /* 0x0000000907007c0c */ /* 0x002fc8000bf01070 */
[----:B------:R-:W-:-:S13]  /*0340*/  ISETP.LT.U32.AND P0, PT, R2, UR8, P0 ;  /* 0x0000000802007c0c */ /* 0x000fda0008701070 */
[----:B0----5:R-:W-:Y:S05]  /*0350*/  @!P0 EXIT ;  /* 0x000000000000894d */ /* 0x021fea0003800000 */
[----:B------:R-:W0:Y:S01]  /*0360*/  LDC.64 R4, c[0x0][0x380] ;  /* 0x0000e000ff047b82 */ /* 0x000e220000000a00 */
[----:B-----5:R-:W-:Y:S01]  /*0370*/  FMUL R0, R0, 255 ;  /* 0x437f000000007820 */ /* 0x020fe20000400000 */
[----:B------:R-:W1:Y:S01]  /*0380*/  LDCU.64 UR6, c[0x0][0x358] ;  /* 0x00006b00ff0677ac */ /* 0x000e620008000a00 */
[----:B------:R-:W-:Y:S02]  /*0390*/  PRMT R3, R7, 0x7210, RZ ;  /* 0x0000721007037816 */ /* 0x000fe400000000ff */
[----:B------:R-:W1:Y:S01]  /*03a0*/  F2I.U32.TRUNC.NTZ R9, R0 ;  /* 0x0000000000097305 */ /* 0x000e62000020f000 */
[----:B------:R-:W-:-:S06]  /*03b0*/  UPRMT UR4, UR8, 0x7210, URZ ;  /* 0x0000721008047896 */ /* 0x000fcc00080000ff */
[----:B------:R-:W-:-:S04]  /*03c0*/  IMAD R3, R3, UR4, R2 ;  /* 0x0000000403037c24 */ /* 0x000fc8000f8e0202 */
[----:B0-----:R-:W-:-:S05]  /*03d0*/  IMAD.WIDE.U32 R2, R3, 0x4, R4 ;  /* 0x0000000403027825 */ /* 0x001fca00078e0004 */
[----:B-1----:R-:W-:Y:S01]  /*03e0*/  STG.E desc[UR6][R2.64], R9 ;  /* 0x0000000902007986 */ /* 0x002fe2000c101906 */
[----:B------:R-:W-:Y:S05]  /*03f0*/  EXIT ;  /* 0x000000000000794d */ /* 0x000fea0003800000 */
        .weak           $__internal_0_$__cuda_sm3x_div_rn_noftz_f32_slowpath
        .type           $__internal_0_$__cuda_sm3x_div_rn_noftz_f32_slowpath,@function
        .size           $__internal_0_$__cuda_sm3x_div_rn_noftz_f32_slowpath,(.L_x_16 - $__internal_0_$__cuda_sm3x_div_rn_noftz_f32_slowpath)
$__internal_0_$__cuda_sm3x_div_rn_noftz_f32_slowpath:
[----:B------:R-:W-:Y:S01]  /*0400*/  SHF.R.U32.HI R8, RZ, 0x17, R3 ;  /* 0x00000017ff087819 */ /* 0x000fe20000011603 */
[----:B------:R-:W-:Y:S01]  /*0410*/  BSSY.RECONVERGENT B1, `(.L_x_4) ;  /* 0x0000062000017945 */ /* 0x000fe20003800200 */
[----:B------:R-:W-:Y:S02]  /*0420*/  SHF.R.U32.HI R5, RZ, 0x17, R0 ;  /* 0x00000017ff057819 */ /* 0x000fe40000011600 */
[----:B------:R-:W-:Y:S02]  /*0430*/  LOP3.LUT R12, R8, 0xff, RZ, 0xc0, !PT ;  /* 0x000000ff080c7812 */ /* 0x000fe400078ec0ff */
[----:B------:R-:W-:-:S03]  /*0440*/  LOP3.LUT R10, R5, 0xff, RZ, 0xc0, !PT ;  /* 0x000000ff050a7812 */ /* 0x000fc600078ec0ff */
[----:B------:R-:W-:Y:S02]  /*0450*/  VIADD R9, R12, 0xffffffff ;  /* 0xffffffff0c097836 */ /* 0x000fe40000000000 */
[----:B------:R-:W-:-:S03]  /*0460*/  VIADD R8, R10, 0xffffffff ;  /* 0xffffffff0a087836 */ /* 0x000fc60000000000 */
[----:B------:R-:W-:-:S04]  /*0470*/  ISETP.GT.U32.AND P0, PT, R9, 0xfd, PT ;  /* 0x000000fd0900780c */ /* 0x000fc80003f04070 */
[----:B------:R-:W-:-:S13]  /*0480*/  ISETP.GT.U32.OR P0, PT, R8, 0xfd, P0 ;  /* 0x000000fd0800780c */ /* 0x000fda0000704470 */
[----:B------:R-:W-:Y:S01]  /*0490*/  @!P0 IMAD.MOV.U32 R5, RZ, RZ, RZ ;  /* 0x000000ffff058224 */ /* 0x000fe200078e00ff */
[----:B------:R-:W-:Y:S06]  /*04a0*/  @!P0 BRA `(.L_x_5) ;  /* 0x00000000005c8947 */ /* 0x000fec0003800000 */
[----:B------:R-:W-:Y:S02]  /*04b0*/  FSETP.GTU.FTZ.AND P0, PT, |R0|, +INF , PT ;  /* 0x7f8000000000780b */ /* 0x000fe40003f1c200 */
[----:B------:R-:W-:-:S04]  /*04c0*/  FSETP.GTU.FTZ.AND P1, PT, |R3|, +INF , PT ;  /* 0x7f8000000300780b */ /* 0x000fc80003f3c200 */
[----:B------:R-:W-:-:S13]  /*04d0*/  PLOP3.LUT P0, PT, P0, P1, PT, 0xf8, 0x8f ;  /* 0x00000000008f781c */ /* 0x000fda0000703f70 */
[----:B------:R-:W-:Y:S05]  /*04e0*/  @P0 BRA `(.L_x_6) ;  /* 0x00000004004c0947 */ /* 0x000fea0003800000 */
[----:B------:R-:W-:-:S13]  /*04f0*/  LOP3.LUT P0, RZ, R3, 0x7fffffff, R0, 0xc8, !PT ;  /* 0x7fffffff03ff7812 */ /* 0x000fda000780c800 */
[----:B------:R-:W-:Y:S05]  /*0500*/  @!P0 BRA `(.L_x_7) ;  /* 0x00000004003c8947 */ /* 0x000fea0003800000 */
[C---:B------:R-:W-:Y:S02]  /*0510*/  FSETP.NEU.FTZ.AND P2, PT, |R0|.reuse, +INF , PT ;  /* 0x7f8000000000780b */ /* 0x040fe40003f5d200 */
[----:B------:R-:W-:Y:S02]  /*0520*/  FSETP.NEU.FTZ.AND P1, PT, |R3|, +INF , PT ;  /* 0x7f8000000300780b */ /* 0x000fe40003f3d200 */
[----:B------:R-:W-:-:S11]  /*0530*/  FSETP.NEU.FTZ.AND P0, PT, |R0|, +INF , PT ;  /* 0x7f8000000000780b */ /* 0x000fd60003f1d200 */
[----:B------:R-:W-:Y:S05]  /*0540*/  @!P1 BRA !P2, `(.L_x_7) ;  /* 0x00000004002c9947 */ /* 0x000fea0005000000 */
[----:B------:R-:W-:-:S04]  /*0550*/  LOP3.LUT P2, RZ, R0, 0x7fffffff, RZ, 0xc0, !PT ;  /* 0x7fffffff00ff7812 */ /* 0x000fc8000784c0ff */
[----:B------:R-:W-:-:S13]  /*0560*/  PLOP3.LUT P1, PT, P1, P2, PT, 0x2f, 0xf2 ;  /* 0x0000000000f2781c */ /* 0x000fda0000f24577 */
[----:B------:R-:W-:Y:S05]  /*0570*/  @P1 BRA `(.L_x_8) ;  /* 0x0000000400181947 */ /* 0x000fea0003800000 */
[----:B------:R-:W-:-:S04]  /*0580*/  LOP3.LUT P1, RZ, R3, 0x7fffffff, RZ, 0xc0, !PT ;  /* 0x7fffffff03ff7812 */ /* 0x000fc8000782c0ff */
[----:B------:R-:W-:-:S13]  /*0590*/  PLOP3.LUT P0, PT, P0, P1, PT, 0x2f, 0xf2 ;  /* 0x0000000000f2781c */ /* 0x000fda0000702577 */
[----:B------:R-:W-:Y:S05]  /*05a0*/  @P0 BRA `(.L_x_9) ;  /* 0x0000000400000947 */ /* 0x000fea0003800000 */
[----:B------:R-:W-:Y:S02]  /*05b0*/  ISETP.GE.AND P0, PT, R8, RZ, PT ;  /* 0x000000ff0800720c */ /* 0x000fe40003f06270 */
[----:B------:R-:W-:-:S11]  /*05c0*/  ISETP.GE.AND P1, PT, R9, RZ, PT ;  /* 0x000000ff0900720c */ /* 0x000fd60003f26270 */
[----:B------:R-:W-:Y:S02]  /*05d0*/  @P0 IMAD.MOV.U32 R5, RZ, RZ, RZ ;  /* 0x000000ffff050224 */ /* 0x000fe400078e00ff */
[----:B------:R-:W-:Y:S01]  /*05e0*/  @!P0 FFMA R0, R0, 1.84467440737095516160e+19, RZ ;  /* 0x5f80000000008823 */ /* 0x000fe200000000ff */
[----:B------:R-:W-:Y:S02]  /*05f0*/  @!P0 IMAD.MOV.U32 R5, RZ, RZ, -0x40 ;  /* 0xffffffc0ff058424 */ /* 0x000fe400078e00ff */
[----:B------:R-:W-:Y:S02]  /*0600*/  @!P1 FFMA R3, R3, 1.84467440737095516160e+19, RZ ;  /* 0x5f80000003039823 */ /* 0x000fe400000000ff */
[----:B------:R-:W-:-:S07]  /*0610*/  @!P1 VIADD R5, R5, 0x40 ;  /* 0x0000004005059836 */ /* 0x000fce0000000000 */
.L_x_5:
[----:B------:R-:W-:Y:S01]  /*0620*/  LEA R8, R12, 0xc0800000, 0x17 ;  /* 0xc08000000c087811 */ /* 0x000fe200078eb8ff */
[----:B------:R-:W-:Y:S04]  /*0630*/  BSSY.RECONVERGENT B2, `(.L_x_10) ;  /* 0x0000036000027945 */ /* 0x000fe80003800200 */
[----:B------:R-:W-:Y:S02]  /*0640*/  IMAD.IADD R8, R3, 0x1, -R8 ;  /* 0x0000000103087824 */ /* 0x000fe400078e0a08 */
[----:B------:R-:W-:Y:S02]  /*0650*/  VIADD R3, R10, 0xffffff81 ;  /* 0xffffff810a037836 */ /* 0x000fe40000000000 */
[----:B------:R0:W1:Y:S01]  /*0660*/  MUFU.RCP R9, R8 ;  /* 0x0000000800097308 */ /* 0x0000620000001000 */
[----:B------:R-:W-:Y:S01]  /*0670*/  FADD.FTZ R11, -R8, -RZ ;  /* 0x800000ff080b7221 */ /* 0x000fe20000010100 */
[C---:B------:R-:W-:Y:S01]  /*0680*/  IMAD R0, R3.reuse, -0x800000, R0 ;  /* 0xff80000003007824 */ /* 0x040fe200078e0200 */
[----:B0-----:R-:W-:-:S05]  /*0690*/  IADD3 R8, PT, PT, R3, 0x7f, -R12 ;  /* 0x0000007f03087810 */ /* 0x001fca0007ffe80c */
[----:B------:R-:W-:Y:S02]  /*06a0*/  IMAD.IADD R8, R8, 0x1, R5 ;  /* 0x0000000108087824 */ /* 0x000fe400078e0205 */
[----:B-1----:R-:W-:-:S04]  /*06b0*/  FFMA R10, R9, R11, 1 ;  /* 0x3f800000090a7423 */ /* 0x002fc8000000000b */
[----:B------:R-:W-:-:S04]  /*06c0*/  FFMA R14, R9, R10, R9 ;  /* 0x0000000a090e7223 */ /* 0x000fc80000000009 */
[----:B------:R-:W-:-:S04]  /*06d0*/  FFMA R9, R0, R14, RZ ;  /* 0x0000000e00097223 */ /* 0x000fc800000000ff */
[----:B------:R-:W-:-:S04]  /*06e0*/  FFMA R10, R11, R9, R0 ;  /* 0x000000090b0a7223 */ /* 0x000fc80000000000 */
[----:B------:R-:W-:-:S04]  /*06f0*/  FFMA R9, R14, R10, R9 ;  /* 0x0000000a0e097223 */ /* 0x000fc80000000009 */
[----:B------:R-:W-:-:S04]  /*0700*/  FFMA R10, R11, R9, R0 ;  /* 0x000000090b0a7223 */ /* 0x000fc80000000000 */
[----:B------:R-:W-:-:S05]  /*0710*/  FFMA R0, R14, R10, R9 ;  /* 0x0000000a0e007223 */ /* 0x000fca0000000009 */
[----:B------:R-:W-:-:S04]  /*0720*/  SHF.R.U32.HI R3, RZ, 0x17, R0 ;  /* 0x00000017ff037819 */ /* 0x000fc80000011600 */
[----:B------:R-:W-:-:S05]  /*0730*/  LOP3.LUT R3, R3, 0xff, RZ, 0xc0, !PT ;  /* 0x000000ff03037812 */ /* 0x000fca00078ec0ff */
[----:B------:R-:W-:-:S04]  /*0740*/  IMAD.IADD R11, R3, 0x1, R8 ;  /* 0x00000001030b7824 */ /* 0x000fc800078e0208 */
[----:B------:R-:W-:-:S05]  /*0750*/  VIADD R3, R11, 0xffffffff ;  /* 0xffffffff0b037836 */ /* 0x000fca0000000000 */
[----:B------:R-:W-:-:S13]  /*0760*/  ISETP.GE.U32.AND P0, PT, R3, 0xfe, PT ;  /* 0x000000fe0300780c */ /* 0x000fda0003f06070 */
[----:B------:R-:W-:Y:S05]  /*0770*/  @!P0 BRA `(.L_x_11) ;  /* 0x0000000000808947 */ /* 0x000fea0003800000 */
[----:B------:R-:W-:-:S13]  /*0780*/  ISETP.GT.AND P0, PT, R11, 0xfe, PT ;  /* 0x000000fe0b00780c */ /* 0x000fda0003f04270 */
[----:B------:R-:W-:Y:S05]  /*0790*/  @P0 BRA `(.L_x_12) ;  /* 0x00000000006c0947 */ /* 0x000fea0003800000 */
[----:B------:R-:W-:-:S13]  /*07a0*/  ISETP.GE.AND P0, PT, R11, 0x1, PT ;  /* 0x000000010b00780c */ /* 0x000fda0003f06270 */
[----:B------:R-:W-:Y:S05]  /*07b0*/  @P0 BRA `(.L_x_13) ;  /* 0x0000000000740947 */ /* 0x000fea0003800000 */
[----:B------:R-:W-:Y:S02]  /*07c0*/  ISETP.GE.AND P0, PT, R11, -0x18, PT ;  /* 0xffffffe80b00780c */ /* 0x000fe40003f06270 */
[----:B------:R-:W-:-:S11]  /*07d0*/  LOP3.LUT R0, R0, 0x80000000, RZ, 0xc0, !PT ;  /* 0x8000000000007812 */ /* 0x000fd600078ec0ff */
[----:B------:R-:W-:Y:S05]  /*07e0*/  @!P0 BRA `(.L_x_13) ;  /* 0x0000000000688947 */ /* 0x000fea0003800000 */
[CCC-:B------:R-:W-:Y:S01]  /*07f0*/  FFMA.RZ R3, R14.reuse, R10.reuse, R9.reuse ;  /* 0x0000000a0e037223 */ /* 0x1c0fe2000000c009 */
[CCC-:B------:R-:W-:Y:S01]  /*0800*/  FFMA.RM R8, R14.reuse, R10.reuse, R9.reuse ;  /* 0x0000000a0e087223 */ /* 0x1c0fe20000004009 */
[C---:B------:R-:W-:Y:S02]  /*0810*/  ISETP.NE.AND P2, PT, R11.reuse, RZ, PT ;  /* 0x000000ff0b00720c */ /* 0x040fe40003f45270 */
[----:B------:R-:W-:Y:S02]  /*0820*/  ISETP.NE.AND P1, PT, R11, RZ, PT ;  /* 0x000000ff0b00720c */ /* 0x000fe40003f25270 */
[----:B------:R-:W-:Y:S01]  /*0830*/  LOP3.LUT R5, R3, 0x7fffff, RZ, 0xc0, !PT ;  /* 0x007fffff03057812 */ /* 0x000fe200078ec0ff */
[----:B------:R-:W-:Y:S01]  /*0840*/  FFMA.RP R3, R14, R10, R9 ;  /* 0x0000000a0e037223 */ /* 0x000fe20000008009 */
[----:B------:R-:W-:Y:S02]  /*0850*/  VIADD R10, R11, 0x20 ;  /* 0x000000200b0a7836 */ /* 0x000fe40000000000 */
[----:B------:R-:W-:Y:S01]  /*0860*/  LOP3.LUT R5, R5, 0x800000, RZ, 0xfc, !PT ;  /* 0x0080000005057812 */ /* 0x000fe200078efcff */
[----:B------:R-:W-:Y:S01]  /*0870*/  IMAD.MOV R9, RZ, RZ, -R11 ;  /* 0x000000ffff097224 */ /* 0x000fe200078e0a0b */
[----:B------:R-:W-:-:S02]  /*0880*/  FSETP.NEU.FTZ.AND P0, PT, R3, R8, PT ;  /* 0x000000080300720b */ /* 0x000fc40003f1d000 */
[----:B------:R-:W-:Y:S02]  /*0890*/  SHF.L.U32 R10, R5, R10, RZ ;  /* 0x0000000a050a7219 */ /* 0x000fe400000006ff */
[----:B------:R-:W-:Y:S02]  /*08a0*/  SEL R8, R9, RZ, P2 ;  /* 0x000000ff09087207 */ /* 0x000fe40001000000 */
[----:B------:R-:W-:Y:S02]  /*08b0*/  ISETP.NE.AND P1, PT, R10, RZ, P1 ;  /* 0x000000ff0a00720c */ /* 0x000fe40000f25270 */
[----:B------:R-:W-:Y:S02]  /*08c0*/  SHF.R.U32.HI R8, RZ, R8, R5 ;  /* 0x00000008ff087219 */ /* 0x000fe40000011605 */
[----:B------:R-:W-:Y:S02]  /*08d0*/  PLOP3.LUT P0, PT, P0, P1, PT, 0xf8, 0x8f ;  /* 0x00000000008f781c */ /* 0x000fe40000703f70 */
[----:B------:R-:W-:-:S02]  /*08e0*/  SHF.R.U32.HI R10, RZ, 0x1, R8 ;  /* 0x00000001ff0a7819 */ /* 0x000fc40000011608 */
[----:B------:R-:W-:-:S04]  /*08f0*/  SEL R3, RZ, 0x1, !P0 ;  /* 0x00000001ff037807 */ /* 0x000fc80004000000 */
[----:B------:R-:W-:-:S04]  /*0900*/  LOP3.LUT R3, R3, 0x1, R10, 0xf8, !PT ;  /* 0x0000000103037812 */ /* 0x000fc800078ef80a */
[----:B------:R-:W-:-:S05]  /*0910*/  LOP3.LUT R3, R3, R8, RZ, 0xc0, !PT ;  /* 0x0000000803037212 */ /* 0x000fca00078ec0ff */
[----:B------:R-:W-:-:S05]  /*0920*/  IMAD.IADD R3, R10, 0x1, R3 ;  /* 0x000000010a037824 */ /* 0x000fca00078e0203 */
[----:B------:R-:W-:Y:S01]  /*0930*/  LOP3.LUT R0, R3, R0, RZ, 0xfc, !PT ;  /* 0x0000000003007212 */ /* 0x000fe200078efcff */
[----:B------:R-:W-:Y:S06]  /*0940*/  BRA `(.L_x_13) ;  /* 0x0000000000107947 */ /* 0x000fec0003800000 */
.L_x_12:
[----:B------:R-:W-:-:S04]  /*0950*/  LOP3.LUT R0, R0, 0x80000000, RZ, 0xc0, !PT ;  /* 0x8000000000007812 */ /* 0x000fc800078ec0ff */
[----:B------:R-:W-:Y:S01]  /*0960*/  LOP3.LUT R0, R0, 0x7f800000, RZ, 0xfc, !PT ;  /* 0x7f80000000007812 */ /* 0x000fe200078efcff */
[----:B------:R-:W-:Y:S06]  /*0970*/  BRA `(.L_x_13) ;  /* 0x0000000000047947 */ /* 0x000fec0003800000 */
.L_x_11:
[----:B------:R-:W-:-:S07]  /*0980*/  IMAD R0, R8, 0x800000, R0 ;  /* 0x0080000008007824 */ /* 0x000fce00078e0200 */
.L_x_13:
[----:B------:R-:W-:Y:S05]  /*0990*/  BSYNC.RECONVERGENT B2 ;  /* 0x0000000000027941 */ /* 0x000fea0003800200 */
.L_x_10:
[----:B------:R-:W-:Y:S05]  /*09a0*/  BRA `(.L_x_14) ;  /* 0x0000000000207947 */ /* 0x000fea0003800000 */
.L_x_9:
[----:B------:R-:W-:-:S04]  /*09b0*/  LOP3.LUT R0, R3, 0x80000000, R0, 0x48, !PT ;  /* 0x8000000003007812 */ /* 0x000fc800078e4800 */
[----:B------:R-:W-:Y:S01]  /*09c0*/  LOP3.LUT R0, R0, 0x7f800000, RZ, 0xfc, !PT ;  /* 0x7f80000000007812 */ /* 0x000fe200078efcff */
[----:B------:R-:W-:Y:S06]  /*09d0*/  BRA `(.L_x_14) ;  /* 0x0000000000147947 */ /* 0x000fec0003800000 */
.L_x_8:
[----:B------:R-:W-:Y:S01]  /*09e0*/  LOP3.LUT R0, R3, 0x80000000, R0, 0x48, !PT ;  /* 0x8000000003007812 */ /* 0x000fe200078e4800 */
[----:B------:R-:W-:Y:S06]  /*09f0*/  BRA `(.L_x_14) ;  /* 0x00000000000c7947 */ /* 0x000fec0003800000 */
.L_x_7:
[----:B------:R-:W0:Y:S01]  /*0a00*/  MUFU.RSQ R0, -QNAN ;  /* 0xffc0000000007908 */ /* 0x000e220000001400 */
[----:B------:R-:W-:Y:S05]  /*0a10*/  BRA `(.L_x_14) ;  /* 0x0000000000047947 */ /* 0x000fea0003800000 */
.L_x_6:
[----:B------:R-:W-:-:S07]  /*0a20*/  FADD.FTZ R0, R0, R3 ;  /* 0x0000000300007221 */ /* 0x000fce0000010000 */
.L_x_14:
[----:B------:R-:W-:Y:S05]  /*0a30*/  BSYNC.RECONVERGENT B1 ;  /* 0x0000000000017941 */ /* 0x000fea0003800200 */
.L_x_4:
[----:B------:R-:W-:Y:S02]  /*0a40*/  IMAD.MOV.U32 R8, RZ, RZ, R6 ;  /* 0x000000ffff087224 */ /* 0x000fe400078e0006 */
[----:B------:R-:W-:-:S04]  /*0a50*/  IMAD.MOV.U32 R9, RZ, RZ, 0x0 ;  /* 0x00000000ff097424 */ /* 0x000fc800078e00ff */
[----:B0-----:R-:W-:Y:S05]  /*0a60*/  RET.REL.NODEC R8 `(_Z8d_renderPjjjf) ;  /* 0xfffffff408647950 */ /* 0x001fea0003c3ffff */
.L_x_15:
[----:B------:R-:W-:-:S00]  /*0a70*/  BRA `(.L_x_15) ;  /* 0xfffffffc00fc7947 */ /* 0x000fc0000383ffff */
[----:B------:R-:W-:-:S00]  /*0a80*/  NOP ;  /* 0x0000000000007918 */ /* 0x000fc00000000000 */
[----:B------:R-:W-:-:S00]  /*0a90*/  NOP ;  /* 0x0000000000007918 */ /* 0x000fc00000000000 */
[----:B------:R-:W-:-:S00]  /*0aa0*/  NOP ;  /* 0x0000000000007918 */ /* 0x000fc00000000000 */
[----:B------:R-:W-:-:S00]  /*0ab0*/  NOP ;  /* 0x0000000000007918 */ /* 0x000fc00000000000 */
[----:B------:R-:W-:-:S00]  /*0ac0*/  NOP ;  /* 0x0000000000007918 */ /* 0x000fc00000000000 */
[----:B------:R-:W-:-:S00]  /*0ad0*/  NOP ;  /* 0x0000000000007918 */ /* 0x000fc00000000000 */
[----:B------:R-:W-:-:S00]  /*0ae0*/  NOP ;  /* 0x0000000000007918 */ /* 0x000fc00000000000 */
[----:B------:R-:W-:-:S00]  /*0af0*/  NOP ;  /* 0x0000000000007918 */ /* 0x000fc00000000000 */
.L_x_16:


//--------------------- .nv.shared.reserved.0     --------------------------
	.section	.nv.shared.reserved.0,"aw",@nobits
	.weak		__nv_reservedSMEM_offset_0_alias
	.size		__nv_reservedSMEM_offset_0_alias, 0, 64
	.other		__nv_reservedSMEM_offset_0_alias,@"STO_CUDA_RESERVED_SHARED STV_DEFAULT"
__nv_reservedSMEM_offset_0_alias:
	.zero		0
	.zero		64


//--------------------- SYMBOLS --------------------------

	.type		.nv.reservedSmem.offset0,@object
	.size		.nv.reservedSmem.offset0,0x4
	.type		tex,@"STT_CUDA_TEXTURE"
